//
// Generated by NVIDIA NVVM Compiler
//
// Compiler Build ID: CL-36424714
// Cuda compilation tools, release 13.0, V13.0.88
// Based on NVVM 20.0.0
//

.version 9.0
.target sm_100
.address_size 64

	// .globl	_Z19matrixVectorProductPfS_S_
.extern .func  (.param .b32 func_retval0) vprintf
(
	.param .b64 vprintf_param_0,
	.param .b64 vprintf_param_1
)
;
.global .align 1 .b8 $str[34] = {66, 108, 111, 113, 117, 101, 58, 32, 37, 100, 44, 32, 72, 105, 108, 111, 58, 32, 37, 100, 32, 44, 32, 105, 100, 120, 58, 32, 37, 100, 32, 10, 32};

.visible .entry _Z19matrixVectorProductPfS_S_(
	.param .u64 .ptr .align 1 _Z19matrixVectorProductPfS_S__param_0,
	.param .u64 .ptr .align 1 _Z19matrixVectorProductPfS_S__param_1,
	.param .u64 .ptr .align 1 _Z19matrixVectorProductPfS_S__param_2
)
{
	.local .align 8 .b8 	__local_depot0[16];
	.reg .b64 	%SP;
	.reg .b64 	%SPL;
	.reg .pred 	%p<2>;
	.reg .b32 	%r<8>;
	.reg .b32 	%f<13>;
	.reg .b64 	%rd<15>;

	mov.u64 	%SPL, __local_depot0;
	cvta.local.u64 	%SP, %SPL;
	ld.param.u64 	%rd1, [_Z19matrixVectorProductPfS_S__param_0];
	ld.param.u64 	%rd2, [_Z19matrixVectorProductPfS_S__param_1];
	ld.param.u64 	%rd3, [_Z19matrixVectorProductPfS_S__param_2];
	add.u64 	%rd4, %SP, 0;
	add.u64 	%rd5, %SPL, 0;
	mov.u32 	%r2, %ctaid.x;
	mov.u32 	%r3, %ntid.x;
	mov.u32 	%r4, %tid.x;
	mad.lo.s32 	%r1, %r2, %r3, %r4;
	st.local.v2.u32 	[%rd5], {%r2, %r4};
	st.local.u32 	[%rd5+8], %r1;
	mov.u64 	%rd6, $str;
	cvta.global.u64 	%rd7, %rd6;
	{ // callseq 0, 0
	.param .b64 param0;
	st.param.b64 	[param0], %rd7;
	.param .b64 param1;
	st.param.b64 	[param1], %rd4;
	.param .b32 retval0;
	call.uni (retval0), 
	vprintf, 
	(
	param0, 
	param1
	);
	ld.param.b32 	%r5, [retval0];
	} // callseq 0
	setp.gt.s32 	%p1, %r1, 3;
	@%p1 bra 	$L__BB0_2;
	cvta.to.global.u64 	%rd8, %rd3;
	cvta.to.global.u64 	%rd9, %rd1;
	cvta.to.global.u64 	%rd10, %rd2;
	shl.b32 	%r7, %r1, 2;
	mul.wide.s32 	%rd11, %r7, 4;
	add.s64 	%rd12, %rd9, %rd11;
	ld.global.f32 	%f1, [%rd12];
	ld.global.f32 	%f2, [%rd10];
	fma.rn.f32 	%f3, %f1, %f2, 0f00000000;
	ld.global.f32 	%f4, [%rd12+4];
	ld.global.f32 	%f5, [%rd10+4];
	fma.rn.f32 	%f6, %f4, %f5, %f3;
	ld.global.f32 	%f7, [%rd12+8];
	ld.global.f32 	%f8, [%rd10+8];
	fma.rn.f32 	%f9, %f7, %f8, %f6;
	ld.global.f32 	%f10, [%rd12+12];
	ld.global.f32 	%f11, [%rd10+12];
	fma.rn.f32 	%f12, %f10, %f11, %f9;
	mul.wide.s32 	%rd13, %r1, 4;
	add.s64 	%rd14, %rd8, %rd13;
	st.global.f32 	[%rd14], %f12;
$L__BB0_2:
	ret;

}


// ===== COMPILED SASS (sm_100) =====

	.target	sm_100

	.elftype	@"ET_EXEC"


//--------------------- .note.nv.tkinfo           --------------------------
	.section	.note.nv.tkinfo,"",@"SHT_NOTE"
	.sectionflags	@"SHF_NOTE_NV_TKINFO"
	.tkinfo
        /*0018*/ 	.word	0x00000002
        /*0030*/ 	.string	""
        /*0030*/ 	.string	"ptxas"
        /*0030*/ 	.string	"Cuda compilation tools, release 13.0, V13.0.88"
        /*0030*/ 	.string	"Build cuda_13.0.r13.0/compiler.36424714_0"
        /*0030*/ 	.string	"-arch sm_100 -m 64 "



//--------------------- .note.nv.cuinfo           --------------------------
	.section	.note.nv.cuinfo,"",@"SHT_NOTE"
	.sectionflags	@"SHF_NOTE_NV_CUINFO"
        /*0018*/ 	.short	0x0002
        /*001a*/ 	.short	0x0064
        /*001c*/ 	.short	0x0082
	.zero		2


//--------------------- .nv.info                  --------------------------
	.section	.nv.info,"",@"SHT_CUDA_INFO"
	.align	4


	//----- nvinfo : EIATTR_REGCOUNT
	.align		4
        /*0000*/ 	.byte	0x04, 0x2f
        /*0002*/ 	.short	(.L_2 - .L_1)
	.align		4
.L_1:
        /*0004*/ 	.word	index@(_Z19matrixVectorProductPfS_S_)
        /*0008*/ 	.word	0x00000018


	//----- nvinfo : EIATTR_FRAME_SIZE
	.align		4
.L_2:
        /*000c*/ 	.byte	0x04, 0x11
        /*000e*/ 	.short	(.L_4 - .L_3)
	.align		4
.L_3:
        /*0010*/ 	.word	index@(_Z19matrixVectorProductPfS_S_)
        /*0014*/ 	.word	0x00000010


	//----- nvinfo : EIATTR_MIN_STACK_SIZE
	.align		4
.L_4:
        /*0018*/ 	.byte	0x04, 0x12
        /*001a*/ 	.short	(.L_6 - .L_5)
	.align		4
.L_5:
        /*001c*/ 	.word	index@(_Z19matrixVectorProductPfS_S_)
        /*0020*/ 	.word	0x00000010
.L_6:


//--------------------- .nv.compat                --------------------------
	.section	.nv.compat,"",@"SHT_CUDA_COMPAT_INFO"
	.align	4
        /*0000*/ 	.byte	0x02, 0x09, 0x00, 0x00, 0x02, 0x02, 0x01, 0x00, 0x02, 0x05, 0x05, 0x00, 0x03, 0x07, 0x01, 0x01
        /*0010*/ 	.byte	0x02, 0x03, 0x00, 0x00, 0x02, 0x06, 0x01, 0x00, 0x04, 0x0b, 0x08, 0x00, 0x09, 0x00, 0x00, 0x00
        /*0020*/ 	.byte	0x00, 0x00, 0x00, 0x00


//--------------------- .nv.info._Z19matrixVectorProductPfS_S_ --------------------------
	.section	.nv.info._Z19matrixVectorProductPfS_S_,"",@"SHT_CUDA_INFO"
	.sectionflags	@""
	.align	4


	//----- nvinfo : EIATTR_CUDA_API_VERSION
	.align		4
        /*0000*/ 	.byte	0x04, 0x37
        /*0002*/ 	.short	(.L_8 - .L_7)
.L_7:
        /*0004*/ 	.word	0x00000082


	//----- nvinfo : EIATTR_KPARAM_INFO
	.align		4
.L_8:
        /*0008*/ 	.byte	0x04, 0x17
        /*000a*/ 	.short	(.L_10 - .L_9)
.L_9:
        /*000c*/ 	.word	0x00000000
        /*0010*/ 	.short	0x0002
        /*0012*/ 	.short	0x0010
        /*0014*/ 	.byte	0x00, 0xf5, 0x21, 0x00


	//----- nvinfo : EIATTR_KPARAM_INFO
	.align		4
.L_10:
        /*0018*/ 	.byte	0x04, 0x17
        /*001a*/ 	.short	(.L_12 - .L_11)
.L_11:
        /*001c*/ 	.word	0x00000000
        /*0020*/ 	.short	0x0001
        /*0022*/ 	.short	0x0008
        /*0024*/ 	.byte	0x00, 0xf5, 0x21, 0x00


	//----- nvinfo : EIATTR_KPARAM_INFO
	.align		4
.L_12:
        /*0028*/ 	.byte	0x04, 0x17
        /*002a*/ 	.short	(.L_14 - .L_13)
.L_13:
        /*002c*/ 	.word	0x00000000
        /*0030*/ 	.short	0x0000
        /*0032*/ 	.short	0x0000
        /*0034*/ 	.byte	0x00, 0xf5, 0x21, 0x00


	//----- nvinfo : EIATTR_SPARSE_MMA_MASK
	.align		4
.L_14:
        /*0038*/ 	.byte	0x03, 0x50
        /*003a*/ 	.short	0x0000


	//----- nvinfo : EIATTR_MAXREG_COUNT
	.align		4
        /*003c*/ 	.byte	0x03, 0x1b
        /*003e*/ 	.short	0x00ff


	//----- nvinfo : EIATTR_EXTERNS
	.align		4
        /*0040*/ 	.byte	0x04, 0x0f
        /*0042*/ 	.short	(.L_16 - .L_15)


	//   ....[0]....
	.align		4
.L_15:
        /*0044*/ 	.word	index@(vprintf)


	//----- nvinfo : EIATTR_MERCURY_ISA_VERSION
	.align		4
.L_16:
        /*0048*/ 	.byte	0x03, 0x5f
        /*004a*/ 	.short	0x0101


	//----- nvinfo : EIATTR_VRC_CTA_INIT_COUNT
	.align		4
        /*004c*/ 	.byte	0x02, 0x4a
	.zero		1
	.zero		1


	//----- nvinfo : EIATTR_SYSCALL_OFFSETS
	.align		4
        /*0050*/ 	.byte	0x04, 0x46
        /*0052*/ 	.short	(.L_18 - .L_17)


	//   ....[0]....
.L_17:
        /*0054*/ 	.word	0x00000120


	//----- nvinfo : EIATTR_EXIT_INSTR_OFFSETS
	.align		4
.L_18:
        /*0058*/ 	.byte	0x04, 0x1c
        /*005a*/ 	.short	(.L_20 - .L_19)


	//   ....[0]....
.L_19:
        /*005c*/ 	.word	0x00000140


	//   ....[1]....
        /*0060*/ 	.word	0x00000290


	//----- nvinfo : EIATTR_CRS_STACK_SIZE
	.align		4
.L_20:
        /*0064*/ 	.byte	0x04, 0x1e
        /*0066*/ 	.short	(.L_22 - .L_21)
.L_21:
        /*0068*/ 	.word	0x00000000


	//----- nvinfo : EIATTR_CBANK_PARAM_SIZE
	.align		4
.L_22:
        /*006c*/ 	.byte	0x03, 0x19
        /*006e*/ 	.short	0x0018


	//----- nvinfo : EIATTR_PARAM_CBANK
	.align		4
        /*0070*/ 	.byte	0x04, 0x0a
        /*0072*/ 	.short	(.L_24 - .L_23)
	.align		4
.L_23:
        /*0074*/ 	.word	index@(.nv.constant0._Z19matrixVectorProductPfS_S_)
        /*0078*/ 	.short	0x0380
        /*007a*/ 	.short	0x0018


	//----- nvinfo : EIATTR_SW_WAR
	.align		4
.L_24:
        /*007c*/ 	.byte	0x04, 0x36
        /*007e*/ 	.short	(.L_26 - .L_25)
.L_25:
        /*0080*/ 	.word	0x00000008
.L_26:


//--------------------- .nv.callgraph             --------------------------
	.section	.nv.callgraph,"",@"SHT_CUDA_CALLGRAPH"
	.align	4
	.sectionentsize	8
	.align		4
        /*0000*/ 	.word	0x00000000
	.align		4
        /*0004*/ 	.word	0xffffffff
	.align		4
        /*0008*/ 	.word	index@(_Z19matrixVectorProductPfS_S_)
	.align		4
        /*000c*/ 	.word	index@(vprintf)
	.align		4
        /*0010*/ 	.word	0x00000000
	.align		4
        /*0014*/ 	.word	0xfffffffe
	.align		4
        /*0018*/ 	.word	0x00000000
	.align		4
        /*001c*/ 	.word	0xfffffffd
	.align		4
        /*0020*/ 	.word	0x00000000
	.align		4
        /*0024*/ 	.word	0xfffffffc


//--------------------- .nv.constant4             --------------------------
	.section	.nv.constant4,"a",@progbits
	.align	8
	.align		8
.nv.constant4:
        /*0000*/ 	.dword	vprintf
	.align		8
        /*0008*/ 	.dword	$str


//--------------------- .text._Z19matrixVectorProductPfS_S_ --------------------------
	.section	.text._Z19matrixVectorProductPfS_S_,"ax",@progbits
	.align	128
        .global         _Z19matrixVectorProductPfS_S_
        .type           _Z19matrixVectorProductPfS_S_,@function
        .size           _Z19matrixVectorProductPfS_S_,(.L_x_2 - _Z19matrixVectorProductPfS_S_)
        .other          _Z19matrixVectorProductPfS_S_,@"STO_CUDA_ENTRY STV_DEFAULT"
_Z19matrixVectorProductPfS_S_:
.text._Z19matrixVectorProductPfS_S_:
[----:B------:R-:W0:Y:S01]  /*0000*/  LDC R1, c[0x0][0x37c] ;  /* 0x0000df00ff017b82 */ /* 0x000e220000000800 */
[----:B------:R-:W1:Y:S01]  /*0010*/  S2R R10, SR_CTAID.X ;  /* 0x00000000000a7919 */ /* 0x000e620000002500 */
[----:B------:R-:W2:Y:S01]  /*0020*/  LDCU UR5, c[0x0][0x2fc] ;  /* 0x00005f80ff0577ac */ /* 0x000ea20008000800 */
[----:B0-----:R-:W-:Y:S01]  /*0030*/  IADD3 R1, PT, PT, R1, -0x10, RZ ;  /* 0xfffffff001017810 */ /* 0x001fe20007ffe0ff */
[----:B------:R-:W1:Y:S01]  /*0040*/  S2R R11, SR_TID.X ;  /* 0x00000000000b7919 */ /* 0x000e620000002100 */
[----:B------:R-:W1:Y:S01]  /*0050*/  LDCU UR6, c[0x0][0x360] ;  /* 0x00006c00ff0677ac */ /* 0x000e620008000800 */
[----:B------:R-:W-:Y:S01]  /*0060*/  MOV R0, 0x0 ;  /* 0x0000000000007802 */ /* 0x000fe20000000f00 */
[----:B------:R-:W0:Y:S03]  /*0070*/  LDCU UR4, c[0x0][0x2f8] ;  /* 0x00005f00ff0477ac */ /* 0x000e260008000800 */
[----:B------:R3:W4:Y:S01]  /*0080*/  LDC.64 R8, c[0x4][R0] ;  /* 0x0100000000087b82 */ /* 0x0007220000000a00 */
[----:B0-----:R-:W-:-:S04]  /*0090*/  IADD3 R6, P0, PT, R1, UR4, RZ ;  /* 0x0000000401067c10 */ /* 0x001fc8000ff1e0ff */
[----:B--2---:R-:W-:Y:S01]  /*00a0*/  IADD3.X R7, PT, PT, RZ, UR5, RZ, P0, !PT ;  /* 0x00000005ff077c10 */ /* 0x004fe200087fe4ff */
[----:B-1----:R-:W-:Y:S01]  /*00b0*/  IMAD R2, R10, UR6, R11 ;  /* 0x000000060a027c24 */ /* 0x002fe2000f8e020b */
[----:B------:R3:W-:Y:S01]  /*00c0*/  STL.64 [R1], R10 ;  /* 0x0000000a01007387 */ /* 0x0007e20000100a00 */
[----:B------:R-:W0:Y:S03]  /*00d0*/  LDCU.64 UR6, c[0x4][0x8] ;  /* 0x01000100ff0677ac */ /* 0x000e260008000a00 */
[----:B------:R3:W-:Y:S01]  /*00e0*/  STL [R1+0x8], R2 ;  /* 0x0000080201007387 */ /* 0x0007e20000100800 */
[----:B0-----:R-:W-:Y:S02]  /*00f0*/  MOV R4, UR6 ;  /* 0x0000000600047c02 */ /* 0x001fe40008000f00 */
[----:B---34-:R-:W-:-:S07]  /*0100*/  MOV R5, UR7 ;  /* 0x0000000700057c02 */ /* 0x018fce0008000f00 */
[----:B------:R-:W-:-:S07]  /*0110*/  LEPC R20, `(.L_x_0) ;  /* 0x000000001014794e */ /* 0x000fce0000000000 */
[----:B------:R-:W-:Y:S05]  /*0120*/  CALL.ABS.NOINC R8 ;  /* 0x0000000008007343 */ /* 0x000fea0003c00000 */
.L_x_0:
[----:B------:R-:W-:-:S13]  /*0130*/  ISETP.GT.AND P0, PT, R2, 0x3, PT ;  /* 0x000000030200780c */ /* 0x000fda0003f04270 */
[----:B------:R-:W-:Y:S05]  /*0140*/  @P0 EXIT ;  /* 0x000000000000094d */ /* 0x000fea0003800000 */
[----:B------:R-:W0:Y:S01]  /*0150*/  LDC.64 R4, c[0x0][0x380] ;  /* 0x0000e000ff047b82 */ /* 0x000e220000000a00 */
[----:B------:R-:W1:Y:S01]  /*0160*/  LDCU.64 UR4, c[0x0][0x358] ;  /* 0x00006b00ff0477ac */ /* 0x000e620008000a00 */
[----:B------:R-:W-:-:S06]  /*0170*/  SHF.L.U32 R3, R2, 0x2, RZ ;  /* 0x0000000202037819 */ /* 0x000fcc00000006ff */
[----:B------:R-:W2:Y:S08]  /*0180*/  LDC.64 R6, c[0x0][0x388] ;  /* 0x0000e200ff067b82 */ /* 0x000eb00000000a00 */
[----:B------:R-:W3:Y:S01]  /*0190*/  LDC.64 R8, c[0x0][0x390] ;  /* 0x0000e400ff087b82 */ /* 0x000ee20000000a00 */
[----:B0-----:R-:W-:-:S05]  /*01a0*/  IMAD.WIDE R4, R3, 0x4, R4 ;  /* 0x0000000403047825 */ /* 0x001fca00078e0204 */
[----:B-1----:R-:W4:Y:S04]  /*01b0*/  LDG.E R0, desc[UR4][R4.64] ;  /* 0x0000000404007981 */ /* 0x002f28000c1e1900 */
[----:B--2---:R-:W4:Y:S04]  /*01c0*/  LDG.E R3, desc[UR4][R6.64] ;  /* 0x0000000406037981 */ /* 0x004f28000c1e1900 */
[----:B------:R-:W2:Y:S04]  /*01d0*/  LDG.E R10, desc[UR4][R6.64+0x4] ;  /* 0x00000404060a7981 */ /* 0x000ea8000c1e1900 */
[----:B------:R-:W2:Y:S04]  /*01e0*/  LDG.E R11, desc[UR4][R4.64+0x4] ;  /* 0x00000404040b7981 */ /* 0x000ea8000c1e1900 */
[----:B------:R-:W5:Y:S04]  /*01f0*/  LDG.E R12, desc[UR4][R6.64+0x8] ;  /* 0x00000804060c7981 */ /* 0x000f68000c1e1900 */
[----:B------:R-:W5:Y:S04]  /*0200*/  LDG.E R13, desc[UR4][R4.64+0x8] ;  /* 0x00000804040d7981 */ /* 0x000f68000c1e1900 */
[----:B------:R-:W5:Y:S04]  /*0210*/  LDG.E R15, desc[UR4][R4.64+0xc] ;  /* 0x00000c04040f7981 */ /* 0x000f68000c1e1900 */
[----:B------:R-:W5:Y:S01]  /*0220*/  LDG.E R14, desc[UR4][R6.64+0xc] ;  /* 0x00000c04060e7981 */ /* 0x000f62000c1e1900 */
[----:B----4-:R-:W-:-:S04]  /*0230*/  FFMA R0, R0, R3, RZ ;  /* 0x0000000300007223 */ /* 0x010fc800000000ff */
[----:B--2---:R-:W-:Y:S01]  /*0240*/  FFMA R0, R11, R10, R0 ;  /* 0x0000000a0b007223 */ /* 0x004fe20000000000 */
[----:B---3--:R-:W-:-:S04]  /*0250*/  IMAD.WIDE R2, R2, 0x4, R8 ;  /* 0x0000000402027825 */ /* 0x008fc800078e0208 */
[----:B-----5:R-:W-:-:S04]  /*0260*/  FFMA R0, R13, R12, R0 ;  /* 0x0000000c0d007223 */ /* 0x020fc80000000000 */
[----:B------:R-:W-:-:S05]  /*0270*/  FFMA R15, R15, R14, R0 ;  /* 0x0000000e0f0f7223 */ /* 0x000fca0000000000 */
[----:B------:R-:W-:Y:S01]  /*0280*/  STG.E desc[UR4][R2.64], R15 ;  /* 0x0000000f02007986 */ /* 0x000fe2000c101904 */
[----:B------:R-:W-:Y:S05]  /*0290*/  EXIT ;  /* 0x000000000000794d */ /* 0x000fea0003800000 */
.L_x_1:
[----:B------:R-:W-:-:S00]  /*02a0*/  BRA `(.L_x_1) ;  /* 0xfffffffc00fc7947 */ /* 0x000fc0000383ffff */
[----:B------:R-:W-:-:S00]  /*02b0*/  NOP ;  /* 0x0000000000007918 */ /* 0x000fc00000000000 */
        /* <DEDUP_REMOVED lines=12> */
.L_x_2:


//--------------------- .nv.global.init           --------------------------
	.section	.nv.global.init,"aw",@progbits
.nv.global.init:
	.type		$str,@object
	.size		$str,(.L_0 - $str)
$str:
        /*0000*/ 	.byte	0x42, 0x6c, 0x6f, 0x71, 0x75, 0x65, 0x3a, 0x20, 0x25, 0x64, 0x2c, 0x20, 0x48, 0x69, 0x6c, 0x6f
        /*0010*/ 	.byte	0x3a, 0x20, 0x25, 0x64, 0x20, 0x2c, 0x20, 0x69, 0x64, 0x78, 0x3a, 0x20, 0x25, 0x64, 0x20, 0x0a
        /*0020*/ 	.byte	0x20, 0x00
.L_0:


//--------------------- .nv.shared.reserved.0     --------------------------
	.section	.nv.shared.reserved.0,"aw",@nobits
	.weak		__nv_reservedSMEM_offset_0_alias
	.size		__nv_reservedSMEM_offset_0_alias, 0, 64
	.other		__nv_reservedSMEM_offset_0_alias,@"STO_CUDA_RESERVED_SHARED STV_DEFAULT"
__nv_reservedSMEM_offset_0_alias:
	.zero		0
	.zero		64


//--------------------- .nv.constant0._Z19matrixVectorProductPfS_S_ --------------------------
	.section	.nv.constant0._Z19matrixVectorProductPfS_S_,"a",@progbits
	.sectionflags	@""
	.align	4
.nv.constant0._Z19matrixVectorProductPfS_S_:
	.zero		920


//--------------------- SYMBOLS --------------------------

	.type		.nv.reservedSmem.offset0,@object
	.size		.nv.reservedSmem.offset0,0x4
	.type		vprintf,@function
